//
// Generated by NVIDIA NVVM Compiler
//
// Compiler Build ID: CL-36424714
// Cuda compilation tools, release 13.0, V13.0.88
// Based on NVVM 20.0.0
//

.version 9.0
.target sm_100
.address_size 64

	// .globl	_Z22add_stress_kernel_bf16P14__nv_bfloat162if

.visible .entry _Z22add_stress_kernel_bf16P14__nv_bfloat162if(
	.param .u64 .ptr .align 1 _Z22add_stress_kernel_bf16P14__nv_bfloat162if_param_0,
	.param .u32 _Z22add_stress_kernel_bf16P14__nv_bfloat162if_param_1,
	.param .f32 _Z22add_stress_kernel_bf16P14__nv_bfloat162if_param_2
)
{
	.reg .pred 	%p<3>;
	.reg .b16 	%rs<17>;
	.reg .b32 	%r<245>;
	.reg .b32 	%f<45>;
	.reg .b64 	%rd<5>;

	ld.param.u64 	%rd1, [_Z22add_stress_kernel_bf16P14__nv_bfloat162if_param_0];
	ld.param.u32 	%r29, [_Z22add_stress_kernel_bf16P14__nv_bfloat162if_param_1];
	ld.param.f32 	%f1, [_Z22add_stress_kernel_bf16P14__nv_bfloat162if_param_2];
	mov.u32 	%r30, %ctaid.x;
	mov.u32 	%r31, %ntid.x;
	mov.u32 	%r32, %tid.x;
	mad.lo.s32 	%r1, %r30, %r31, %r32;
	setp.ge.s32 	%p1, %r1, %r29;
	@%p1 bra 	$L__BB0_4;
	// begin inline asm
	{.reg .b16 low;
  cvt.rn.bf16.f32 low, %f1;
  mov.b32 %r33, {low,low};}

	// end inline asm
	cvt.rn.f32.s32 	%f11, %r1;
	mul.f32 	%f12, %f11, 0f38D1B717;
	add.f32 	%f3, %f12, 0f00000000;
	// begin inline asm
	{.reg .b16 low;
  cvt.rn.bf16.f32 low, %f3;
  mov.b32 %r243, {low,low};}

	// end inline asm
	add.f32 	%f4, %f12, 0f3DCCCCCD;
	// begin inline asm
	{.reg .b16 low;
  cvt.rn.bf16.f32 low, %f4;
  mov.b32 %r242, {low,low};}

	// end inline asm
	add.f32 	%f5, %f12, 0f3E4CCCCD;
	// begin inline asm
	{.reg .b16 low;
  cvt.rn.bf16.f32 low, %f5;
  mov.b32 %r241, {low,low};}

	// end inline asm
	add.f32 	%f6, %f12, 0f3E99999A;
	// begin inline asm
	{.reg .b16 low;
  cvt.rn.bf16.f32 low, %f6;
  mov.b32 %r240, {low,low};}

	// end inline asm
	add.f32 	%f7, %f12, 0f3ECCCCCD;
	// begin inline asm
	{.reg .b16 low;
  cvt.rn.bf16.f32 low, %f7;
  mov.b32 %r239, {low,low};}

	// end inline asm
	add.f32 	%f8, %f12, 0f3F000000;
	// begin inline asm
	{.reg .b16 low;
  cvt.rn.bf16.f32 low, %f8;
  mov.b32 %r238, {low,low};}

	// end inline asm
	add.f32 	%f9, %f12, 0f3F19999A;
	// begin inline asm
	{.reg .b16 low;
  cvt.rn.bf16.f32 low, %f9;
  mov.b32 %r237, {low,low};}

	// end inline asm
	add.f32 	%f10, %f12, 0f3F333333;
	// begin inline asm
	{.reg .b16 low;
  cvt.rn.bf16.f32 low, %f10;
  mov.b32 %r236, {low,low};}

	// end inline asm
	mov.b32 	%r244, 0;
$L__BB0_2:
	// begin inline asm
	{ add.bf16x2 %r43,%r243,%r33; }

	// end inline asm
	// begin inline asm
	{ add.bf16x2 %r46,%r242,%r33; }

	// end inline asm
	// begin inline asm
	{ add.bf16x2 %r49,%r241,%r33; }

	// end inline asm
	// begin inline asm
	{ add.bf16x2 %r52,%r240,%r33; }

	// end inline asm
	// begin inline asm
	{ add.bf16x2 %r55,%r239,%r33; }

	// end inline asm
	// begin inline asm
	{ add.bf16x2 %r58,%r238,%r33; }

	// end inline asm
	// begin inline asm
	{ add.bf16x2 %r61,%r237,%r33; }

	// end inline asm
	// begin inline asm
	{ add.bf16x2 %r64,%r236,%r33; }

	// end inline asm
	// begin inline asm
	{ add.bf16x2 %r67,%r43,%r33; }

	// end inline asm
	// begin inline asm
	{ add.bf16x2 %r70,%r46,%r33; }

	// end inline asm
	// begin inline asm
	{ add.bf16x2 %r73,%r49,%r33; }

	// end inline asm
	// begin inline asm
	{ add.bf16x2 %r76,%r52,%r33; }

	// end inline asm
	// begin inline asm
	{ add.bf16x2 %r79,%r55,%r33; }

	// end inline asm
	// begin inline asm
	{ add.bf16x2 %r82,%r58,%r33; }

	// end inline asm
	// begin inline asm
	{ add.bf16x2 %r85,%r61,%r33; }

	// end inline asm
	// begin inline asm
	{ add.bf16x2 %r88,%r64,%r33; }

	// end inline asm
	// begin inline asm
	{ add.bf16x2 %r91,%r67,%r33; }

	// end inline asm
	// begin inline asm
	{ add.bf16x2 %r94,%r70,%r33; }

	// end inline asm
	// begin inline asm
	{ add.bf16x2 %r97,%r73,%r33; }

	// end inline asm
	// begin inline asm
	{ add.bf16x2 %r100,%r76,%r33; }

	// end inline asm
	// begin inline asm
	{ add.bf16x2 %r103,%r79,%r33; }

	// end inline asm
	// begin inline asm
	{ add.bf16x2 %r106,%r82,%r33; }

	// end inline asm
	// begin inline asm
	{ add.bf16x2 %r109,%r85,%r33; }

	// end inline asm
	// begin inline asm
	{ add.bf16x2 %r112,%r88,%r33; }

	// end inline asm
	// begin inline asm
	{ add.bf16x2 %r115,%r91,%r33; }

	// end inline asm
	// begin inline asm
	{ add.bf16x2 %r118,%r94,%r33; }

	// end inline asm
	// begin inline asm
	{ add.bf16x2 %r121,%r97,%r33; }

	// end inline asm
	// begin inline asm
	{ add.bf16x2 %r124,%r100,%r33; }

	// end inline asm
	// begin inline asm
	{ add.bf16x2 %r127,%r103,%r33; }

	// end inline asm
	// begin inline asm
	{ add.bf16x2 %r130,%r106,%r33; }

	// end inline asm
	// begin inline asm
	{ add.bf16x2 %r133,%r109,%r33; }

	// end inline asm
	// begin inline asm
	{ add.bf16x2 %r136,%r112,%r33; }

	// end inline asm
	// begin inline asm
	{ add.bf16x2 %r139,%r115,%r33; }

	// end inline asm
	// begin inline asm
	{ add.bf16x2 %r142,%r118,%r33; }

	// end inline asm
	// begin inline asm
	{ add.bf16x2 %r145,%r121,%r33; }

	// end inline asm
	// begin inline asm
	{ add.bf16x2 %r148,%r124,%r33; }

	// end inline asm
	// begin inline asm
	{ add.bf16x2 %r151,%r127,%r33; }

	// end inline asm
	// begin inline asm
	{ add.bf16x2 %r154,%r130,%r33; }

	// end inline asm
	// begin inline asm
	{ add.bf16x2 %r157,%r133,%r33; }

	// end inline asm
	// begin inline asm
	{ add.bf16x2 %r160,%r136,%r33; }

	// end inline asm
	// begin inline asm
	{ add.bf16x2 %r163,%r139,%r33; }

	// end inline asm
	// begin inline asm
	{ add.bf16x2 %r166,%r142,%r33; }

	// end inline asm
	// begin inline asm
	{ add.bf16x2 %r169,%r145,%r33; }

	// end inline asm
	// begin inline asm
	{ add.bf16x2 %r172,%r148,%r33; }

	// end inline asm
	// begin inline asm
	{ add.bf16x2 %r175,%r151,%r33; }

	// end inline asm
	// begin inline asm
	{ add.bf16x2 %r178,%r154,%r33; }

	// end inline asm
	// begin inline asm
	{ add.bf16x2 %r181,%r157,%r33; }

	// end inline asm
	// begin inline asm
	{ add.bf16x2 %r184,%r160,%r33; }

	// end inline asm
	// begin inline asm
	{ add.bf16x2 %r187,%r163,%r33; }

	// end inline asm
	// begin inline asm
	{ add.bf16x2 %r190,%r166,%r33; }

	// end inline asm
	// begin inline asm
	{ add.bf16x2 %r193,%r169,%r33; }

	// end inline asm
	// begin inline asm
	{ add.bf16x2 %r196,%r172,%r33; }

	// end inline asm
	// begin inline asm
	{ add.bf16x2 %r199,%r175,%r33; }

	// end inline asm
	// begin inline asm
	{ add.bf16x2 %r202,%r178,%r33; }

	// end inline asm
	// begin inline asm
	{ add.bf16x2 %r205,%r181,%r33; }

	// end inline asm
	// begin inline asm
	{ add.bf16x2 %r208,%r184,%r33; }

	// end inline asm
	// begin inline asm
	{ add.bf16x2 %r243,%r187,%r33; }

	// end inline asm
	// begin inline asm
	{ add.bf16x2 %r242,%r190,%r33; }

	// end inline asm
	// begin inline asm
	{ add.bf16x2 %r241,%r193,%r33; }

	// end inline asm
	// begin inline asm
	{ add.bf16x2 %r240,%r196,%r33; }

	// end inline asm
	// begin inline asm
	{ add.bf16x2 %r239,%r199,%r33; }

	// end inline asm
	// begin inline asm
	{ add.bf16x2 %r238,%r202,%r33; }

	// end inline asm
	// begin inline asm
	{ add.bf16x2 %r237,%r205,%r33; }

	// end inline asm
	// begin inline asm
	{ add.bf16x2 %r236,%r208,%r33; }

	// end inline asm
	add.s32 	%r244, %r244, 8;
	setp.ne.s32 	%p2, %r244, 1000;
	@%p2 bra 	$L__BB0_2;
	mov.b32 	{%rs1, %rs2}, %r243;
	// begin inline asm
	{ cvt.f32.bf16 %f13, %rs1;}

	// end inline asm
	// begin inline asm
	{ cvt.f32.bf16 %f14, %rs2;}

	// end inline asm
	add.f32 	%f30, %f13, %f14;
	add.f32 	%f31, %f30, 0f00000000;
	mov.b32 	{%rs3, %rs4}, %r242;
	// begin inline asm
	{ cvt.f32.bf16 %f15, %rs3;}

	// end inline asm
	// begin inline asm
	{ cvt.f32.bf16 %f16, %rs4;}

	// end inline asm
	add.f32 	%f32, %f15, %f16;
	add.f32 	%f33, %f31, %f32;
	mov.b32 	{%rs5, %rs6}, %r241;
	// begin inline asm
	{ cvt.f32.bf16 %f17, %rs5;}

	// end inline asm
	// begin inline asm
	{ cvt.f32.bf16 %f18, %rs6;}

	// end inline asm
	add.f32 	%f34, %f17, %f18;
	add.f32 	%f35, %f33, %f34;
	mov.b32 	{%rs7, %rs8}, %r240;
	// begin inline asm
	{ cvt.f32.bf16 %f19, %rs7;}

	// end inline asm
	// begin inline asm
	{ cvt.f32.bf16 %f20, %rs8;}

	// end inline asm
	add.f32 	%f36, %f19, %f20;
	add.f32 	%f37, %f35, %f36;
	mov.b32 	{%rs9, %rs10}, %r239;
	// begin inline asm
	{ cvt.f32.bf16 %f21, %rs9;}

	// end inline asm
	// begin inline asm
	{ cvt.f32.bf16 %f22, %rs10;}

	// end inline asm
	add.f32 	%f38, %f21, %f22;
	add.f32 	%f39, %f37, %f38;
	mov.b32 	{%rs11, %rs12}, %r238;
	// begin inline asm
	{ cvt.f32.bf16 %f23, %rs11;}

	// end inline asm
	// begin inline asm
	{ cvt.f32.bf16 %f24, %rs12;}

	// end inline asm
	add.f32 	%f40, %f23, %f24;
	add.f32 	%f41, %f39, %f40;
	mov.b32 	{%rs13, %rs14}, %r237;
	// begin inline asm
	{ cvt.f32.bf16 %f25, %rs13;}

	// end inline asm
	// begin inline asm
	{ cvt.f32.bf16 %f26, %rs14;}

	// end inline asm
	add.f32 	%f42, %f25, %f26;
	add.f32 	%f43, %f41, %f42;
	mov.b32 	{%rs15, %rs16}, %r236;
	// begin inline asm
	{ cvt.f32.bf16 %f27, %rs15;}

	// end inline asm
	// begin inline asm
	{ cvt.f32.bf16 %f28, %rs16;}

	// end inline asm
	add.f32 	%f44, %f27, %f28;
	add.f32 	%f29, %f43, %f44;
	// begin inline asm
	{.reg .b16 low;
  cvt.rn.bf16.f32 low, %f29;
  mov.b32 %r235, {low,low};}

	// end inline asm
	cvta.to.global.u64 	%rd2, %rd1;
	mul.wide.s32 	%rd3, %r1, 4;
	add.s64 	%rd4, %rd2, %rd3;
	st.global.u32 	[%rd4], %r235;
$L__BB0_4:
	ret;

}


// ===== COMPILED SASS (sm_100) =====

	.target	sm_100

	.elftype	@"ET_EXEC"


//--------------------- .note.nv.tkinfo           --------------------------
	.section	.note.nv.tkinfo,"",@"SHT_NOTE"
	.sectionflags	@"SHF_NOTE_NV_TKINFO"
	.tkinfo
        /*0018*/ 	.word	0x00000002
        /*0030*/ 	.string	""
        /*0030*/ 	.string	"ptxas"
        /*0030*/ 	.string	"Cuda compilation tools, release 13.0, V13.0.88"
        /*0030*/ 	.string	"Build cuda_13.0.r13.0/compiler.36424714_0"
        /*0030*/ 	.string	"-arch sm_100 -m 64 "



//--------------------- .note.nv.cuinfo           --------------------------
	.section	.note.nv.cuinfo,"",@"SHT_NOTE"
	.sectionflags	@"SHF_NOTE_NV_CUINFO"
        /*0018*/ 	.short	0x0002
        /*001a*/ 	.short	0x0064
        /*001c*/ 	.short	0x0082
	.zero		2


//--------------------- .nv.info                  --------------------------
	.section	.nv.info,"",@"SHT_CUDA_INFO"
	.align	4


	//----- nvinfo : EIATTR_REGCOUNT
	.align		4
        /*0000*/ 	.byte	0x04, 0x2f
        /*0002*/ 	.short	(.L_1 - .L_0)
	.align		4
.L_0:
        /*0004*/ 	.word	index@(_Z22add_stress_kernel_bf16P14__nv_bfloat162if)
        /*0008*/ 	.word	0x00000014


	//----- nvinfo : EIATTR_FRAME_SIZE
	.align		4
.L_1:
        /*000c*/ 	.byte	0x04, 0x11
        /*000e*/ 	.short	(.L_3 - .L_2)
	.align		4
.L_2:
        /*0010*/ 	.word	index@(_Z22add_stress_kernel_bf16P14__nv_bfloat162if)
        /*0014*/ 	.word	0x00000000


	//----- nvinfo : EIATTR_MIN_STACK_SIZE
	.align		4
.L_3:
        /*0018*/ 	.byte	0x04, 0x12
        /*001a*/ 	.short	(.L_5 - .L_4)
	.align		4
.L_4:
        /*001c*/ 	.word	index@(_Z22add_stress_kernel_bf16P14__nv_bfloat162if)
        /*0020*/ 	.word	0x00000000
.L_5:


//--------------------- .nv.compat                --------------------------
	.section	.nv.compat,"",@"SHT_CUDA_COMPAT_INFO"
	.align	4
        /*0000*/ 	.byte	0x02, 0x09, 0x00, 0x00, 0x02, 0x02, 0x01, 0x00, 0x02, 0x05, 0x05, 0x00, 0x03, 0x07, 0x01, 0x01
        /*0010*/ 	.byte	0x02, 0x03, 0x00, 0x00, 0x02, 0x06, 0x01, 0x00, 0x04, 0x0b, 0x08, 0x00, 0x09, 0x00, 0x00, 0x00
        /*0020*/ 	.byte	0x00, 0x00, 0x00, 0x00


//--------------------- .nv.info._Z22add_stress_kernel_bf16P14__nv_bfloat162if --------------------------
	.section	.nv.info._Z22add_stress_kernel_bf16P14__nv_bfloat162if,"",@"SHT_CUDA_INFO"
	.sectionflags	@""
	.align	4


	//----- nvinfo : EIATTR_CUDA_API_VERSION
	.align		4
        /*0000*/ 	.byte	0x04, 0x37
        /*0002*/ 	.short	(.L_7 - .L_6)
.L_6:
        /*0004*/ 	.word	0x00000082


	//----- nvinfo : EIATTR_KPARAM_INFO
	.align		4
.L_7:
        /*0008*/ 	.byte	0x04, 0x17
        /*000a*/ 	.short	(.L_9 - .L_8)
.L_8:
        /*000c*/ 	.word	0x00000000
        /*0010*/ 	.short	0x0002
        /*0012*/ 	.short	0x000c
        /*0014*/ 	.byte	0x00, 0xf0, 0x11, 0x00


	//----- nvinfo : EIATTR_KPARAM_INFO
	.align		4
.L_9:
        /*0018*/ 	.byte	0x04, 0x17
        /*001a*/ 	.short	(.L_11 - .L_10)
.L_10:
        /*001c*/ 	.word	0x00000000
        /*0020*/ 	.short	0x0001
        /*0022*/ 	.short	0x0008
        /*0024*/ 	.byte	0x00, 0xf0, 0x11, 0x00


	//----- nvinfo : EIATTR_KPARAM_INFO
	.align		4
.L_11:
        /*0028*/ 	.byte	0x04, 0x17
        /*002a*/ 	.short	(.L_13 - .L_12)
.L_12:
        /*002c*/ 	.word	0x00000000
        /*0030*/ 	.short	0x0000
        /*0032*/ 	.short	0x0000
        /*0034*/ 	.byte	0x00, 0xf5, 0x21, 0x00


	//----- nvinfo : EIATTR_SPARSE_MMA_MASK
	.align		4
.L_13:
        /*0038*/ 	.byte	0x03, 0x50
        /*003a*/ 	.short	0x0000


	//----- nvinfo : EIATTR_MAXREG_COUNT
	.align		4
        /*003c*/ 	.byte	0x03, 0x1b
        /*003e*/ 	.short	0x00ff


	//----- nvinfo : EIATTR_MERCURY_ISA_VERSION
	.align		4
        /*0040*/ 	.byte	0x03, 0x5f
        /*0042*/ 	.short	0x0101


	//----- nvinfo : EIATTR_VRC_CTA_INIT_COUNT
	.align		4
        /*0044*/ 	.byte	0x02, 0x4a
	.zero		1
	.zero		1


	//----- nvinfo : EIATTR_EXIT_INSTR_OFFSETS
	.align		4
        /*0048*/ 	.byte	0x04, 0x1c
        /*004a*/ 	.short	(.L_15 - .L_14)


	//   ....[0]....
.L_14:
        /*004c*/ 	.word	0x00000070


	//   ....[1]....
        /*0050*/ 	.word	0x00000950


	//----- nvinfo : EIATTR_CBANK_PARAM_SIZE
	.align		4
.L_15:
        /*0054*/ 	.byte	0x03, 0x19
        /*0056*/ 	.short	0x0010


	//----- nvinfo : EIATTR_PARAM_CBANK
	.align		4
        /*0058*/ 	.byte	0x04, 0x0a
        /*005a*/ 	.short	(.L_17 - .L_16)
	.align		4
.L_16:
        /*005c*/ 	.word	index@(.nv.constant0._Z22add_stress_kernel_bf16P14__nv_bfloat162if)
        /*0060*/ 	.short	0x0380
        /*0062*/ 	.short	0x0010


	//----- nvinfo : EIATTR_SW_WAR
	.align		4
.L_17:
        /*0064*/ 	.byte	0x04, 0x36
        /*0066*/ 	.short	(.L_19 - .L_18)
.L_18:
        /*0068*/ 	.word	0x00000008
.L_19:


//--------------------- .nv.callgraph             --------------------------
	.section	.nv.callgraph,"",@"SHT_CUDA_CALLGRAPH"
	.align	4
	.sectionentsize	8
	.align		4
        /*0000*/ 	.word	0x00000000
	.align		4
        /*0004*/ 	.word	0xffffffff
	.align		4
        /*0008*/ 	.word	0x00000000
	.align		4
        /*000c*/ 	.word	0xfffffffe
	.align		4
        /*0010*/ 	.word	0x00000000
	.align		4
        /*0014*/ 	.word	0xfffffffd
	.align		4
        /*0018*/ 	.word	0x00000000
	.align		4
        /*001c*/ 	.word	0xfffffffc


//--------------------- .text._Z22add_stress_kernel_bf16P14__nv_bfloat162if --------------------------
	.section	.text._Z22add_stress_kernel_bf16P14__nv_bfloat162if,"ax",@progbits
	.align	128
        .global         _Z22add_stress_kernel_bf16P14__nv_bfloat162if
        .type           _Z22add_stress_kernel_bf16P14__nv_bfloat162if,@function
        .size           _Z22add_stress_kernel_bf16P14__nv_bfloat162if,(.L_x_2 - _Z22add_stress_kernel_bf16P14__nv_bfloat162if)
        .other          _Z22add_stress_kernel_bf16P14__nv_bfloat162if,@"STO_CUDA_ENTRY STV_DEFAULT"
_Z22add_stress_kernel_bf16P14__nv_bfloat162if:
.text._Z22add_stress_kernel_bf16P14__nv_bfloat162if:
[----:B------:R-:W-:Y:S01]  /*0000*/  LDC R1, c[0x0][0x37c] ;  /* 0x0000df00ff017b82 */ /* 0x000fe20000000800 */
[----:B------:R-:W0:Y:S07]  /*0010*/  S2R R3, SR_TID.X ;  /* 0x0000000000037919 */ /* 0x000e2e0000002100 */
[----:B------:R-:W0:Y:S01]  /*0020*/  S2UR UR4, SR_CTAID.X ;  /* 0x00000000000479c3 */ /* 0x000e220000002500 */
[----:B------:R-:W1:Y:S07]  /*0030*/  LDCU UR5, c[0x0][0x388] ;  /* 0x00007100ff0577ac */ /* 0x000e6e0008000800 */
[----:B------:R-:W0:Y:S02]  /*0040*/  LDC R0, c[0x0][0x360] ;  /* 0x0000d800ff007b82 */ /* 0x000e240000000800 */
[----:B0-----:R-:W-:-:S05]  /*0050*/  IMAD R0, R0, UR4, R3 ;  /* 0x0000000400007c24 */ /* 0x001fca000f8e0203 */
[----:B-1----:R-:W-:-:S13]  /*0060*/  ISETP.GE.AND P0, PT, R0, UR5, PT ;  /* 0x0000000500007c0c */ /* 0x002fda000bf06270 */
[----:B------:R-:W-:Y:S05]  /*0070*/  @P0 EXIT ;  /* 0x000000000000094d */ /* 0x000fea0003800000 */
[----:B------:R-:W-:Y:S01]  /*0080*/  HFMA2 R9, -RZ, RZ, 0.60205078125, -0.443115234375 ;  /* 0x38d1b717ff097431 */ /* 0x000fe200000001ff */
[----:B------:R-:W-:Y:S01]  /*0090*/  I2FP.F32.S32 R2, R0 ;  /* 0x0000000000027245 */ /* 0x000fe20000201400 */
[----:B------:R-:W0:Y:S01]  /*00a0*/  LDCU UR4, c[0x0][0x38c] ;  /* 0x00007180ff0477ac */ /* 0x000e220008000800 */
[----:B------:R-:W1:Y:S03]  /*00b0*/  LDCU.64 UR6, c[0x0][0x358] ;  /* 0x00006b00ff0677ac */ /* 0x000e660008000a00 */
[CC--:B------:R-:W-:Y:S01]  /*00c0*/  FFMA R4, R2.reuse, R9.reuse, 0.20000000298023223877 ;  /* 0x3e4ccccd02047423 */ /* 0x0c0fe20000000009 */
[CC--:B------:R-:W-:Y:S01]  /*00d0*/  FFMA R3, R2.reuse, R9.reuse, 0.10000000149011611938 ;  /* 0x3dcccccd02037423 */ /* 0x0c0fe20000000009 */
[CC--:B------:R-:W-:Y:S01]  /*00e0*/  FFMA R6, R2.reuse, R9.reuse, 0.5 ;  /* 0x3f00000002067423 */ /* 0x0c0fe20000000009 */
[CC--:B------:R-:W-:Y:S01]  /*00f0*/  FFMA R7, R2.reuse, R9.reuse, 0.60000002384185791016 ;  /* 0x3f19999a02077423 */ /* 0x0c0fe20000000009 */
[CC--:B------:R-:W-:Y:S01]  /*0100*/  FFMA R8, R2.reuse, R9.reuse, 0.69999998807907104492 ;  /* 0x3f33333302087423 */ /* 0x0c0fe20000000009 */
[----:B------:R-:W-:Y:S01]  /*0110*/  F2FP.BF16.F32.PACK_AB R5, RZ, R4 ;  /* 0x00000004ff05723e */ /* 0x000fe200000010ff */
[----:B------:R-:W-:Y:S01]  /*0120*/  FFMA R4, R2, R9, 0.30000001192092895508 ;  /* 0x3e99999a02047423 */ /* 0x000fe20000000009 */
[----:B------:R-:W-:-:S02]  /*0130*/  F2FP.BF16.F32.PACK_AB R3, RZ, R3 ;  /* 0x00000003ff03723e */ /* 0x000fc400000010ff */
[----:B------:R-:W-:Y:S02]  /*0140*/  F2FP.BF16.F32.PACK_AB R15, RZ, R6 ;  /* 0x00000006ff0f723e */ /* 0x000fe400000010ff */
[----:B------:R-:W-:Y:S01]  /*0150*/  F2FP.BF16.F32.PACK_AB R11, RZ, R4 ;  /* 0x00000004ff0b723e */ /* 0x000fe200000010ff */
[C---:B------:R-:W-:Y:S01]  /*0160*/  FFMA R4, R2.reuse, R9, 0.40000000596046447754 ;  /* 0x3ecccccd02047423 */ /* 0x040fe20000000009 */
[----:B------:R-:W-:Y:S01]  /*0170*/  FFMA R2, R2, 9.9999997473787516356e-05, RZ ;  /* 0x38d1b71702027823 */ /* 0x000fe200000000ff */
[----:B------:R-:W-:Y:S02]  /*0180*/  F2FP.BF16.F32.PACK_AB R9, RZ, R7 ;  /* 0x00000007ff09723e */ /* 0x000fe400000010ff */
[----:B------:R-:W-:Y:S02]  /*0190*/  F2FP.BF16.F32.PACK_AB R7, RZ, R8 ;  /* 0x00000008ff07723e */ /* 0x000fe400000010ff */
[----:B------:R-:W-:Y:S02]  /*01a0*/  F2FP.BF16.F32.PACK_AB R13, RZ, R4 ;  /* 0x00000004ff0d723e */ /* 0x000fe400000010ff */
[----:B0-----:R-:W-:Y:S01]  /*01b0*/  F2FP.BF16.F32.PACK_AB R2, R2, UR4 ;  /* 0x0000000402027c3e */ /* 0x001fe200080010ff */
[----:B------:R-:W-:Y:S01]  /*01c0*/  UMOV UR4, URZ ;  /* 0x000000ff00047c82 */ /* 0x000fe20008000000 */
[----:B------:R-:W-:-:S02]  /*01d0*/  PRMT R3, R3, 0x5410, R3 ;  /* 0x0000541003037816 */ /* 0x000fc40000000003 */
[----:B------:R-:W-:Y:S02]  /*01e0*/  PRMT R5, R5, 0x5410, R5 ;  /* 0x0000541005057816 */ /* 0x000fe40000000005 */
[----:B------:R-:W-:Y:S02]  /*01f0*/  PRMT R11, R11, 0x5410, R11 ;  /* 0x000054100b0b7816 */ /* 0x000fe4000000000b */
[----:B------:R-:W-:Y:S02]  /*0200*/  PRMT R13, R13, 0x5410, R13 ;  /* 0x000054100d0d7816 */ /* 0x000fe4000000000d */
[----:B------:R-:W-:Y:S02]  /*0210*/  PRMT R15, R15, 0x5410, R15 ;  /* 0x000054100f0f7816 */ /* 0x000fe4000000000f */
[----:B------:R-:W-:Y:S02]  /*0220*/  PRMT R9, R9, 0x5410, R9 ;  /* 0x0000541009097816 */ /* 0x000fe40000000009 */
[----:B------:R-:W-:-:S02]  /*0230*/  PRMT R7, R7, 0x5410, R7 ;  /* 0x0000541007077816 */ /* 0x000fc40000000007 */
[----:B-1----:R-:W-:-:S07]  /*0240*/  PRMT R17, R2, 0x7632, R2 ;  /* 0x0000763202117816 */ /* 0x002fce0000000002 */
.L_x_0:
[--C-:B------:R-:W-:Y:S01]  /*0250*/  HADD2.BF16_V2 R17, R17, R2.reuse.H0_H0 ;  /* 0x2000000211117230 */ /* 0x100fe20000200000 */
[----:B------:R-:W-:Y:S01]  /*0260*/  UIADD3 UR4, UPT, UPT, UR4, 0x8, URZ ;  /* 0x0000000804047890 */ /* 0x000fe2000fffe0ff */
[--C-:B------:R-:W-:Y:S02]  /*0270*/  HADD2.BF16_V2 R3, R3, R2.reuse.H0_H0 ;  /* 0x2000000203037230 */ /* 0x100fe40000200000 */
[--C-:B------:R-:W-:Y:S01]  /*0280*/  HADD2.BF16_V2 R5, R5, R2.reuse.H0_H0 ;  /* 0x2000000205057230 */ /* 0x100fe20000200000 */
[----:B------:R-:W-:Y:S01]  /*0290*/  UISETP.NE.AND UP0, UPT, UR4, 0x3e8, UPT ;  /* 0x000003e80400788c */ /* 0x000fe2000bf05270 */
[--C-:B------:R-:W-:Y:S02]  /*02a0*/  HADD2.BF16_V2 R11, R11, R2.reuse.H0_H0 ;  /* 0x200000020b0b7230 */ /* 0x100fe40000200000 */
[--C-:B------:R-:W-:Y:S02]  /*02b0*/  HADD2.BF16_V2 R13, R13, R2.reuse.H0_H0 ;  /* 0x200000020d0d7230 */ /* 0x100fe40000200000 */
[----:B------:R-:W-:-:S02]  /*02c0*/  HADD2.BF16_V2 R15, R15, R2.H0_H0 ;  /* 0x200000020f0f7230 */ /* 0x000fc40000200000 */
[--C-:B------:R-:W-:Y:S02]  /*02d0*/  HADD2.BF16_V2 R9, R9, R2.reuse.H0_H0 ;  /* 0x2000000209097230 */ /* 0x100fe40000200000 */
[--C-:B------:R-:W-:Y:S02]  /*02e0*/  HADD2.BF16_V2 R7, R7, R2.reuse.H0_H0 ;  /* 0x2000000207077230 */ /* 0x100fe40000200000 */
[--C-:B------:R-:W-:Y:S02]  /*02f0*/  HADD2.BF16_V2 R17, R17, R2.reuse.H0_H0 ;  /* 0x2000000211117230 */ /* 0x100fe40000200000 */
        /* <DEDUP_REMOVED lines=54> */
[----:B------:R-:W-:Y:S01]  /*0660*/  HADD2.BF16_V2 R7, R7, R2.H0_H0 ;  /* 0x2000000207077230 */ /* 0x000fe20000200000 */
[----:B------:R-:W-:Y:S06]  /*0670*/  BRA.U UP0, `(.L_x_0) ;  /* 0xfffffff900f47547 */ /* 0x000fec000b83ffff */
[----:B------:R-:W-:Y:S02]  /*0680*/  PRMT R2, R17, 0x7632, R2 ;  /* 0x0000763211027816 */ /* 0x000fe40000000002 */
[----:B------:R-:W-:Y:S02]  /*0690*/  PRMT R4, R3, 0x7632, R4 ;  /* 0x0000763203047816 */ /* 0x000fe40000000004 */
[----:B------:R-:W-:Y:S02]  /*06a0*/  SHF.L.U32 R17, R17, 0x10, RZ ;  /* 0x0000001011117819 */ /* 0x000fe400000006ff */
[----:B------:R-:W-:Y:S02]  /*06b0*/  SHF.L.U32 R2, R2, 0x10, RZ ;  /* 0x0000001002027819 */ /* 0x000fe400000006ff */
[----:B------:R-:W-:Y:S02]  /*06c0*/  SHF.L.U32 R3, R3, 0x10, RZ ;  /* 0x0000001003037819 */ /* 0x000fe400000006ff */
[----:B------:R-:W-:Y:S01]  /*06d0*/  SHF.L.U32 R4, R4, 0x10, RZ ;  /* 0x0000001004047819 */ /* 0x000fe200000006ff */
[----:B------:R-:W-:Y:S01]  /*06e0*/  FADD R2, R17, R2 ;  /* 0x0000000211027221 */ /* 0x000fe20000000000 */
[----:B------:R-:W-:-:S02]  /*06f0*/  PRMT R6, R5, 0x7632, R6 ;  /* 0x0000763205067816 */ /* 0x000fc40000000006 */
[----:B------:R-:W-:Y:S01]  /*0700*/  SHF.L.U32 R5, R5, 0x10, RZ ;  /* 0x0000001005057819 */ /* 0x000fe200000006ff */
[--C-:B------:R-:W-:Y:S01]  /*0710*/  FADD R3, R3, R4.reuse ;  /* 0x0000000403037221 */ /* 0x100fe20000000000 */
[----:B------:R-:W-:Y:S01]  /*0720*/  PRMT R4, R11, 0x7632, R4 ;  /* 0x000076320b047816 */ /* 0x000fe20000000004 */
[----:B------:R-:W-:Y:S01]  /*0730*/  FADD R2, RZ, R2 ;  /* 0x00000002ff027221 */ /* 0x000fe20000000000 */
[----:B------:R-:W-:Y:S02]  /*0740*/  SHF.L.U32 R6, R6, 0x10, RZ ;  /* 0x0000001006067819 */ /* 0x000fe400000006ff */
[----:B------:R-:W-:Y:S01]  /*0750*/  PRMT R8, R13, 0x7632, R8 ;  /* 0x000076320d087816 */ /* 0x000fe20000000008 */
[----:B------:R-:W-:Y:S01]  /*0760*/  FADD R2, R2, R3 ;  /* 0x0000000302027221 */ /* 0x000fe20000000000 */
[----:B------:R-:W-:Y:S01]  /*0770*/  SHF.L.U32 R11, R11, 0x10, RZ ;  /* 0x000000100b0b7819 */ /* 0x000fe200000006ff */
[----:B------:R-:W-:Y:S01]  /*0780*/  FADD R5, R5, R6 ;  /* 0x0000000605057221 */ /* 0x000fe20000000000 */
[----:B------:R-:W-:-:S02]  /*0790*/  SHF.L.U32 R4, R4, 0x10, RZ ;  /* 0x0000001004047819 */ /* 0x000fc400000006ff */
[----:B------:R-:W-:Y:S01]  /*07a0*/  SHF.L.U32 R13, R13, 0x10, RZ ;  /* 0x000000100d0d7819 */ /* 0x000fe200000006ff */
[----:B------:R-:W-:Y:S01]  /*07b0*/  FADD R5, R2, R5 ;  /* 0x0000000502057221 */ /* 0x000fe20000000000 */
[----:B------:R-:W-:Y:S01]  /*07c0*/  SHF.L.U32 R8, R8, 0x10, RZ ;  /* 0x0000001008087819 */ /* 0x000fe200000006ff */
[----:B------:R-:W-:Y:S01]  /*07d0*/  FADD R4, R11, R4 ;  /* 0x000000040b047221 */ /* 0x000fe20000000000 */
[C---:B------:R-:W-:Y:S01]  /*07e0*/  PRMT R6, R15.reuse, 0x7632, R6 ;  /* 0x000076320f067816 */ /* 0x040fe20000000006 */
[----:B------:R-:W0:Y:S01]  /*07f0*/  LDC.64 R2, c[0x0][0x380] ;  /* 0x0000e000ff027b82 */ /* 0x000e220000000a00 */
[----:B------:R-:W-:Y:S01]  /*0800*/  SHF.L.U32 R15, R15, 0x10, RZ ;  /* 0x000000100f0f7819 */ /* 0x000fe200000006ff */
[--C-:B------:R-:W-:Y:S01]  /*0810*/  FADD R13, R13, R8.reuse ;  /* 0x000000080d0d7221 */ /* 0x100fe20000000000 */
[----:B------:R-:W-:Y:S01]  /*0820*/  PRMT R8, R9, 0x7632, R8 ;  /* 0x0000763209087816 */ /* 0x000fe20000000008 */
[----:B------:R-:W-:Y:S01]  /*0830*/  FADD R4, R5, R4 ;  /* 0x0000000405047221 */ /* 0x000fe20000000000 */
[----:B------:R-:W-:-:S02]  /*0840*/  SHF.L.U32 R6, R6, 0x10, RZ ;  /* 0x0000001006067819 */ /* 0x000fc400000006ff */
[----:B------:R-:W-:Y:S01]  /*0850*/  SHF.L.U32 R9, R9, 0x10, RZ ;  /* 0x0000001009097819 */ /* 0x000fe200000006ff */
[----:B------:R-:W-:Y:S01]  /*0860*/  FADD R4, R4, R13 ;  /* 0x0000000d04047221 */ /* 0x000fe20000000000 */
[----:B------:R-:W-:Y:S01]  /*0870*/  PRMT R5, R7, 0x7632, R5 ;  /* 0x0000763207057816 */ /* 0x000fe20000000005 */
[----:B------:R-:W-:Y:S01]  /*0880*/  FADD R15, R15, R6 ;  /* 0x000000060f0f7221 */ /* 0x000fe20000000000 */
[----:B------:R-:W-:Y:S02]  /*0890*/  SHF.L.U32 R8, R8, 0x10, RZ ;  /* 0x0000001008087819 */ /* 0x000fe400000006ff */
[----:B------:R-:W-:Y:S01]  /*08a0*/  SHF.L.U32 R7, R7, 0x10, RZ ;  /* 0x0000001007077819 */ /* 0x000fe200000006ff */
[----:B------:R-:W-:Y:S01]  /*08b0*/  FADD R4, R4, R15 ;  /* 0x0000000f04047221 */ /* 0x000fe20000000000 */
[----:B------:R-:W-:Y:S01]  /*08c0*/  SHF.L.U32 R6, R5, 0x10, RZ ;  /* 0x0000001005067819 */ /* 0x000fe200000006ff */
[----:B------:R-:W-:-:S04]  /*08d0*/  FADD R9, R9, R8 ;  /* 0x0000000809097221 */ /* 0x000fc80000000000 */
[----:B------:R-:W-:Y:S01]  /*08e0*/  FADD R7, R7, R6 ;  /* 0x0000000607077221 */ /* 0x000fe20000000000 */
[----:B------:R-:W-:Y:S01]  /*08f0*/  FADD R4, R4, R9 ;  /* 0x0000000904047221 */ /* 0x000fe20000000000 */
[----:B0-----:R-:W-:-:S04]  /*0900*/  IMAD.WIDE R2, R0, 0x4, R2 ;  /* 0x0000000400027825 */ /* 0x001fc800078e0202 */
[----:B------:R-:W-:-:S05]  /*0910*/  FADD R4, R4, R7 ;  /* 0x0000000704047221 */ /* 0x000fca0000000000 */
[----:B------:R-:W-:-:S04]  /*0920*/  F2FP.BF16.F32.PACK_AB R4, RZ, R4 ;  /* 0x00000004ff04723e */ /* 0x000fc800000010ff */
[----:B------:R-:W-:-:S05]  /*0930*/  PRMT R4, R4, 0x5410, R4 ;  /* 0x0000541004047816 */ /* 0x000fca0000000004 */
[----:B------:R-:W-:Y:S01]  /*0940*/  STG.E desc[UR6][R2.64], R4 ;  /* 0x0000000402007986 */ /* 0x000fe2000c101906 */
[----:B------:R-:W-:Y:S05]  /*0950*/  EXIT ;  /* 0x000000000000794d */ /* 0x000fea0003800000 */
.L_x_1:
[----:B------:R-:W-:-:S00]  /*0960*/  BRA `(.L_x_1) ;  /* 0xfffffffc00fc7947 */ /* 0x000fc0000383ffff */
[----:B------:R-:W-:-:S00]  /*0970*/  NOP ;  /* 0x0000000000007918 */ /* 0x000fc00000000000 */
        /* <DEDUP_REMOVED lines=8> */
.L_x_2:


//--------------------- .nv.shared.reserved.0     --------------------------
	.section	.nv.shared.reserved.0,"aw",@nobits
	.weak		__nv_reservedSMEM_offset_0_alias
	.size		__nv_reservedSMEM_offset_0_alias, 0, 64
	.other		__nv_reservedSMEM_offset_0_alias,@"STO_CUDA_RESERVED_SHARED STV_DEFAULT"
__nv_reservedSMEM_offset_0_alias:
	.zero		0
	.zero		64


//--------------------- .nv.constant0._Z22add_stress_kernel_bf16P14__nv_bfloat162if --------------------------
	.section	.nv.constant0._Z22add_stress_kernel_bf16P14__nv_bfloat162if,"a",@progbits
	.sectionflags	@""
	.align	4
.nv.constant0._Z22add_stress_kernel_bf16P14__nv_bfloat162if:
	.zero		912


//--------------------- SYMBOLS --------------------------

	.type		.nv.reservedSmem.offset0,@object
	.size		.nv.reservedSmem.offset0,0x4
